//
// Generated by NVIDIA NVVM Compiler
//
// Compiler Build ID: CL-36424714
// Cuda compilation tools, release 13.0, V13.0.88
// Based on NVVM 20.0.0
//

.version 9.0
.target sm_100
.address_size 64

	// .globl	_Z9addvectorPiS_S_i

.visible .entry _Z9addvectorPiS_S_i(
	.param .u64 .ptr .align 1 _Z9addvectorPiS_S_i_param_0,
	.param .u64 .ptr .align 1 _Z9addvectorPiS_S_i_param_1,
	.param .u64 .ptr .align 1 _Z9addvectorPiS_S_i_param_2,
	.param .u32 _Z9addvectorPiS_S_i_param_3
)
{
	.reg .pred 	%p<4>;
	.reg .b32 	%r<9>;
	.reg .b64 	%rd<17>;

	ld.param.u64 	%rd2, [_Z9addvectorPiS_S_i_param_0];
	ld.param.u64 	%rd3, [_Z9addvectorPiS_S_i_param_1];
	ld.param.u64 	%rd4, [_Z9addvectorPiS_S_i_param_2];
	ld.param.u32 	%r2, [_Z9addvectorPiS_S_i_param_3];
	mov.u32 	%r3, %ctaid.x;
	mov.u32 	%r4, %ntid.x;
	mov.u32 	%r5, %tid.x;
	mad.lo.s32 	%r1, %r3, %r4, %r5;
	setp.ge.s32 	%p1, %r1, %r2;
	@%p1 bra 	$L__BB0_4;
	// begin inline asm
	mov.u64 	%rd5, %clock64;
	// end inline asm
$L__BB0_2:
	// begin inline asm
	mov.u64 	%rd6, %clock64;
	// end inline asm
	setp.gt.s64 	%p2, %rd6, %rd5;
	sub.s64 	%rd7, %rd6, %rd5;
	add.s64 	%rd8, %rd7, 4294967295;
	selp.b64 	%rd9, %rd7, %rd8, %p2;
	setp.lt.s64 	%p3, %rd9, 10000000;
	@%p3 bra 	$L__BB0_2;
	cvta.to.global.u64 	%rd10, %rd2;
	mul.wide.s32 	%rd11, %r1, 4;
	add.s64 	%rd12, %rd10, %rd11;
	ld.global.u32 	%r6, [%rd12];
	cvta.to.global.u64 	%rd13, %rd3;
	add.s64 	%rd14, %rd13, %rd11;
	ld.global.u32 	%r7, [%rd14];
	add.s32 	%r8, %r7, %r6;
	cvta.to.global.u64 	%rd15, %rd4;
	add.s64 	%rd16, %rd15, %rd11;
	st.global.u32 	[%rd16], %r8;
$L__BB0_4:
	ret;

}


// ===== COMPILED SASS (sm_100) =====

	.target	sm_100

	.elftype	@"ET_EXEC"


//--------------------- .note.nv.tkinfo           --------------------------
	.section	.note.nv.tkinfo,"",@"SHT_NOTE"
	.sectionflags	@"SHF_NOTE_NV_TKINFO"
	.tkinfo
        /*0018*/ 	.word	0x00000002
        /*0030*/ 	.string	""
        /*0030*/ 	.string	"ptxas"
        /*0030*/ 	.string	"Cuda compilation tools, release 13.0, V13.0.88"
        /*0030*/ 	.string	"Build cuda_13.0.r13.0/compiler.36424714_0"
        /*0030*/ 	.string	"-arch sm_100 -m 64 "



//--------------------- .note.nv.cuinfo           --------------------------
	.section	.note.nv.cuinfo,"",@"SHT_NOTE"
	.sectionflags	@"SHF_NOTE_NV_CUINFO"
        /*0018*/ 	.short	0x0002
        /*001a*/ 	.short	0x0064
        /*001c*/ 	.short	0x0082
	.zero		2


//--------------------- .nv.info                  --------------------------
	.section	.nv.info,"",@"SHT_CUDA_INFO"
	.align	4


	//----- nvinfo : EIATTR_REGCOUNT
	.align		4
        /*0000*/ 	.byte	0x04, 0x2f
        /*0002*/ 	.short	(.L_1 - .L_0)
	.align		4
.L_0:
        /*0004*/ 	.word	index@(_Z9addvectorPiS_S_i)
        /*0008*/ 	.word	0x0000000c


	//----- nvinfo : EIATTR_FRAME_SIZE
	.align		4
.L_1:
        /*000c*/ 	.byte	0x04, 0x11
        /*000e*/ 	.short	(.L_3 - .L_2)
	.align		4
.L_2:
        /*0010*/ 	.word	index@(_Z9addvectorPiS_S_i)
        /*0014*/ 	.word	0x00000000


	//----- nvinfo : EIATTR_MIN_STACK_SIZE
	.align		4
.L_3:
        /*0018*/ 	.byte	0x04, 0x12
        /*001a*/ 	.short	(.L_5 - .L_4)
	.align		4
.L_4:
        /*001c*/ 	.word	index@(_Z9addvectorPiS_S_i)
        /*0020*/ 	.word	0x00000000
.L_5:


//--------------------- .nv.compat                --------------------------
	.section	.nv.compat,"",@"SHT_CUDA_COMPAT_INFO"
	.align	4
        /*0000*/ 	.byte	0x02, 0x09, 0x00, 0x00, 0x02, 0x02, 0x01, 0x00, 0x02, 0x05, 0x05, 0x00, 0x03, 0x07, 0x01, 0x01
        /*0010*/ 	.byte	0x02, 0x03, 0x00, 0x00, 0x02, 0x06, 0x01, 0x00, 0x04, 0x0b, 0x08, 0x00, 0x09, 0x00, 0x00, 0x00
        /*0020*/ 	.byte	0x00, 0x00, 0x00, 0x00


//--------------------- .nv.info._Z9addvectorPiS_S_i --------------------------
	.section	.nv.info._Z9addvectorPiS_S_i,"",@"SHT_CUDA_INFO"
	.sectionflags	@""
	.align	4


	//----- nvinfo : EIATTR_CUDA_API_VERSION
	.align		4
        /*0000*/ 	.byte	0x04, 0x37
        /*0002*/ 	.short	(.L_7 - .L_6)
.L_6:
        /*0004*/ 	.word	0x00000082


	//----- nvinfo : EIATTR_KPARAM_INFO
	.align		4
.L_7:
        /*0008*/ 	.byte	0x04, 0x17
        /*000a*/ 	.short	(.L_9 - .L_8)
.L_8:
        /*000c*/ 	.word	0x00000000
        /*0010*/ 	.short	0x0003
        /*0012*/ 	.short	0x0018
        /*0014*/ 	.byte	0x00, 0xf0, 0x11, 0x00


	//----- nvinfo : EIATTR_KPARAM_INFO
	.align		4
.L_9:
        /*0018*/ 	.byte	0x04, 0x17
        /*001a*/ 	.short	(.L_11 - .L_10)
.L_10:
        /*001c*/ 	.word	0x00000000
        /*0020*/ 	.short	0x0002
        /*0022*/ 	.short	0x0010
        /*0024*/ 	.byte	0x00, 0xf5, 0x21, 0x00


	//----- nvinfo : EIATTR_KPARAM_INFO
	.align		4
.L_11:
        /*0028*/ 	.byte	0x04, 0x17
        /*002a*/ 	.short	(.L_13 - .L_12)
.L_12:
        /*002c*/ 	.word	0x00000000
        /*0030*/ 	.short	0x0001
        /*0032*/ 	.short	0x0008
        /*0034*/ 	.byte	0x00, 0xf5, 0x21, 0x00


	//----- nvinfo : EIATTR_KPARAM_INFO
	.align		4
.L_13:
        /*0038*/ 	.byte	0x04, 0x17
        /*003a*/ 	.short	(.L_15 - .L_14)
.L_14:
        /*003c*/ 	.word	0x00000000
        /*0040*/ 	.short	0x0000
        /*0042*/ 	.short	0x0000
        /*0044*/ 	.byte	0x00, 0xf5, 0x21, 0x00


	//----- nvinfo : EIATTR_SPARSE_MMA_MASK
	.align		4
.L_15:
        /*0048*/ 	.byte	0x03, 0x50
        /*004a*/ 	.short	0x0000


	//----- nvinfo : EIATTR_MAXREG_COUNT
	.align		4
        /*004c*/ 	.byte	0x03, 0x1b
        /*004e*/ 	.short	0x00ff


	//----- nvinfo : EIATTR_MERCURY_ISA_VERSION
	.align		4
        /*0050*/ 	.byte	0x03, 0x5f
        /*0052*/ 	.short	0x0101


	//----- nvinfo : EIATTR_VRC_CTA_INIT_COUNT
	.align		4
        /*0054*/ 	.byte	0x02, 0x4a
	.zero		1
	.zero		1


	//----- nvinfo : EIATTR_EXIT_INSTR_OFFSETS
	.align		4
        /*0058*/ 	.byte	0x04, 0x1c
        /*005a*/ 	.short	(.L_17 - .L_16)


	//   ....[0]....
.L_16:
        /*005c*/ 	.word	0x00000070


	//   ....[1]....
        /*0060*/ 	.word	0x00000210


	//----- nvinfo : EIATTR_CBANK_PARAM_SIZE
	.align		4
.L_17:
        /*0064*/ 	.byte	0x03, 0x19
        /*0066*/ 	.short	0x001c


	//----- nvinfo : EIATTR_PARAM_CBANK
	.align		4
        /*0068*/ 	.byte	0x04, 0x0a
        /*006a*/ 	.short	(.L_19 - .L_18)
	.align		4
.L_18:
        /*006c*/ 	.word	index@(.nv.constant0._Z9addvectorPiS_S_i)
        /*0070*/ 	.short	0x0380
        /*0072*/ 	.short	0x001c


	//----- nvinfo : EIATTR_SW_WAR
	.align		4
.L_19:
        /*0074*/ 	.byte	0x04, 0x36
        /*0076*/ 	.short	(.L_21 - .L_20)
.L_20:
        /*0078*/ 	.word	0x00000008
.L_21:


//--------------------- .nv.callgraph             --------------------------
	.section	.nv.callgraph,"",@"SHT_CUDA_CALLGRAPH"
	.align	4
	.sectionentsize	8
	.align		4
        /*0000*/ 	.word	0x00000000
	.align		4
        /*0004*/ 	.word	0xffffffff
	.align		4
        /*0008*/ 	.word	0x00000000
	.align		4
        /*000c*/ 	.word	0xfffffffe
	.align		4
        /*0010*/ 	.word	0x00000000
	.align		4
        /*0014*/ 	.word	0xfffffffd
	.align		4
        /*0018*/ 	.word	0x00000000
	.align		4
        /*001c*/ 	.word	0xfffffffc


//--------------------- .text._Z9addvectorPiS_S_i --------------------------
	.section	.text._Z9addvectorPiS_S_i,"ax",@progbits
	.align	128
        .global         _Z9addvectorPiS_S_i
        .type           _Z9addvectorPiS_S_i,@function
        .size           _Z9addvectorPiS_S_i,(.L_x_2 - _Z9addvectorPiS_S_i)
        .other          _Z9addvectorPiS_S_i,@"STO_CUDA_ENTRY STV_DEFAULT"
_Z9addvectorPiS_S_i:
.text._Z9addvectorPiS_S_i:
[----:B------:R-:W-:Y:S01]  /*0000*/  LDC R1, c[0x0][0x37c] ;  /* 0x0000df00ff017b82 */ /* 0x000fe20000000800 */
[----:B------:R-:W0:Y:S07]  /*0010*/  S2R R0, SR_TID.X ;  /* 0x0000000000007919 */ /* 0x000e2e0000002100 */
[----:B------:R-:W0:Y:S01]  /*0020*/  S2UR UR4, SR_CTAID.X ;  /* 0x00000000000479c3 */ /* 0x000e220000002500 */
[----:B------:R-:W1:Y:S07]  /*0030*/  LDCU UR5, c[0x0][0x398] ;  /* 0x00007300ff0577ac */ /* 0x000e6e0008000800 */
[----:B------:R-:W0:Y:S02]  /*0040*/  LDC R9, c[0x0][0x360] ;  /* 0x0000d800ff097b82 */ /* 0x000e240000000800 */
[----:B0-----:R-:W-:-:S05]  /*0050*/  IMAD R9, R9, UR4, R0 ;  /* 0x0000000409097c24 */ /* 0x001fca000f8e0200 */
[----:B-1----:R-:W-:-:S13]  /*0060*/  ISETP.GE.AND P0, PT, R9, UR5, PT ;  /* 0x0000000509007c0c */ /* 0x002fda000bf06270 */
[----:B------:R-:W-:Y:S05]  /*0070*/  @P0 EXIT ;  /* 0x000000000000094d */ /* 0x000fea0003800000 */
[----:B------:R-:W-:Y:S01]  /*0080*/  CS2R R2, SR_CLOCKLO ;  /* 0x0000000000027805 */ /* 0x000fe20000015000 */
[----:B------:R-:W0:Y:S01]  /*0090*/  LDCU.64 UR4, c[0x0][0x358] ;  /* 0x00006b00ff0477ac */ /* 0x000e220008000a00 */
[----:B------:R-:W-:-:S05]  /*00a0*/  NOP ;  /* 0x0000000000007918 */ /* 0x000fca0000000000 */
.L_x_0:
[----:B------:R-:W-:-:S06]  /*00b0*/  CS2R R4, SR_CLOCKLO ;  /* 0x0000000000047805 */ /* 0x000fcc0000015000 */
[----:B------:R-:W-:Y:S02]  /*00c0*/  ISETP.GT.U32.AND P0, PT, R4, R2, PT ;  /* 0x000000020400720c */ /* 0x000fe40003f04070 */
[----:B------:R-:W-:Y:S02]  /*00d0*/  IADD3 R7, P1, PT, -R2, R4, RZ ;  /* 0x0000000402077210 */ /* 0x000fe40007f3e1ff */
[----:B------:R-:W-:Y:S02]  /*00e0*/  ISETP.GT.AND.EX P0, PT, R5, R3, PT, P0 ;  /* 0x000000030500720c */ /* 0x000fe40003f04300 */
[----:B------:R-:W-:Y:S01]  /*00f0*/  IADD3 R0, P2, PT, R7, -0x1, RZ ;  /* 0xffffffff07007810 */ /* 0x000fe20007f5e0ff */
[----:B------:R-:W-:-:S03]  /*0100*/  IMAD.X R5, R5, 0x1, ~R3, P1 ;  /* 0x0000000105057824 */ /* 0x000fc600008e0e03 */
[----:B------:R-:W-:Y:S01]  /*0110*/  SEL R0, R7, R0, P0 ;  /* 0x0000000007007207 */ /* 0x000fe20000000000 */
[----:B------:R-:W-:-:S03]  /*0120*/  IMAD.X R4, RZ, RZ, R5, P2 ;  /* 0x000000ffff047224 */ /* 0x000fc600010e0605 */
[----:B------:R-:W-:Y:S02]  /*0130*/  ISETP.GE.U32.AND P1, PT, R0, 0x989680, PT ;  /* 0x009896800000780c */ /* 0x000fe40003f26070 */
[----:B------:R-:W-:-:S04]  /*0140*/  SEL R0, R5, R4, P0 ;  /* 0x0000000405007207 */ /* 0x000fc80000000000 */
[----:B------:R-:W-:-:S13]  /*0150*/  ISETP.GE.AND.EX P0, PT, R0, RZ, PT, P1 ;  /* 0x000000ff0000720c */ /* 0x000fda0003f06310 */
[----:B------:R-:W-:Y:S05]  /*0160*/  @!P0 BRA `(.L_x_0) ;  /* 0xfffffffc00d08947 */ /* 0x000fea000383ffff */
[----:B------:R-:W1:Y:S08]  /*0170*/  LDC.64 R2, c[0x0][0x380] ;  /* 0x0000e000ff027b82 */ /* 0x000e700000000a00 */
[----:B------:R-:W2:Y:S08]  /*0180*/  LDC.64 R4, c[0x0][0x388] ;  /* 0x0000e200ff047b82 */ /* 0x000eb00000000a00 */
[----:B------:R-:W3:Y:S01]  /*0190*/  LDC.64 R6, c[0x0][0x390] ;  /* 0x0000e400ff067b82 */ /* 0x000ee20000000a00 */
[----:B-1----:R-:W-:-:S06]  /*01a0*/  IMAD.WIDE R2, R9, 0x4, R2 ;  /* 0x0000000409027825 */ /* 0x002fcc00078e0202 */
[----:B0-----:R-:W4:Y:S01]  /*01b0*/  LDG.E R2, desc[UR4][R2.64] ;  /* 0x0000000402027981 */ /* 0x001f22000c1e1900 */
[----:B--2---:R-:W-:-:S06]  /*01c0*/  IMAD.WIDE R4, R9, 0x4, R4 ;  /* 0x0000000409047825 */ /* 0x004fcc00078e0204 */
[----:B------:R-:W4:Y:S01]  /*01d0*/  LDG.E R5, desc[UR4][R4.64] ;  /* 0x0000000404057981 */ /* 0x000f22000c1e1900 */
[----:B---3--:R-:W-:-:S04]  /*01e0*/  IMAD.WIDE R6, R9, 0x4, R6 ;  /* 0x0000000409067825 */ /* 0x008fc800078e0206 */
[----:B----4-:R-:W-:-:S05]  /*01f0*/  IMAD.IADD R9, R2, 0x1, R5 ;  /* 0x0000000102097824 */ /* 0x010fca00078e0205 */
[----:B------:R-:W-:Y:S01]  /*0200*/  STG.E desc[UR4][R6.64], R9 ;  /* 0x0000000906007986 */ /* 0x000fe2000c101904 */
[----:B------:R-:W-:Y:S05]  /*0210*/  EXIT ;  /* 0x000000000000794d */ /* 0x000fea0003800000 */
.L_x_1:
[----:B------:R-:W-:-:S00]  /*0220*/  BRA `(.L_x_1) ;  /* 0xfffffffc00fc7947 */ /* 0x000fc0000383ffff */
[----:B------:R-:W-:-:S00]  /*0230*/  NOP ;  /* 0x0000000000007918 */ /* 0x000fc00000000000 */
        /* <DEDUP_REMOVED lines=12> */
.L_x_2:


//--------------------- .nv.shared.reserved.0     --------------------------
	.section	.nv.shared.reserved.0,"aw",@nobits
	.weak		__nv_reservedSMEM_offset_0_alias
	.size		__nv_reservedSMEM_offset_0_alias, 0, 64
	.other		__nv_reservedSMEM_offset_0_alias,@"STO_CUDA_RESERVED_SHARED STV_DEFAULT"
__nv_reservedSMEM_offset_0_alias:
	.zero		0
	.zero		64


//--------------------- .nv.constant0._Z9addvectorPiS_S_i --------------------------
	.section	.nv.constant0._Z9addvectorPiS_S_i,"a",@progbits
	.sectionflags	@""
	.align	4
.nv.constant0._Z9addvectorPiS_S_i:
	.zero		924


//--------------------- SYMBOLS --------------------------

	.type		.nv.reservedSmem.offset0,@object
	.size		.nv.reservedSmem.offset0,0x4
